	.headerflags	@"EF_CUDA_TEXMODE_UNIFIED EF_CUDA_64BIT_ADDRESS EF_CUDA_ACCELERATORS EF_CUDA_SM90 EF_CUDA_VIRTUAL_SM(EF_CUDA_SM90)"
	.elftype	@"ET_EXEC"


//--------------------- .nv.info                  --------------------------
	.section	.nv.info,"",@"SHT_CUDA_INFO"
	.align	4


	//----- nvinfo : EIATTR_REGCOUNT
	.align		4
        /*0000*/ 	.byte	0x04, 0x2f
        /*0002*/ 	.short	(.L_1 - .L_0)
	.align		4
.L_0:
        /*0004*/ 	.word	index@(triton_per_fused__softmax_4)
        /*0008*/ 	.word	0x0000001e


	//----- nvinfo : EIATTR_MIN_STACK_SIZE
	.align		4
.L_1:
        /*000c*/ 	.byte	0x04, 0x12
        /*000e*/ 	.short	(.L_3 - .L_2)
	.align		4
.L_2:
        /*0010*/ 	.word	index@(triton_per_fused__softmax_4)
        /*0014*/ 	.word	0x00000000


	//----- nvinfo : EIATTR_FRAME_SIZE
	.align		4
.L_3:
        /*0018*/ 	.byte	0x04, 0x11
        /*001a*/ 	.short	(.L_5 - .L_4)
	.align		4
.L_4:
        /*001c*/ 	.word	index@(triton_per_fused__softmax_4)
        /*0020*/ 	.word	0x00000000


	//----- nvinfo : EIATTR_MIN_STACK_SIZE
	.align		4
.L_5:
        /*0024*/ 	.byte	0x04, 0x12
        /*0026*/ 	.short	(.L_7 - .L_6)
	.align		4
.L_6:
        /*0028*/ 	.word	index@(triton_per_fused__softmax_4)
        /*002c*/ 	.word	0x00000000
.L_7:


//--------------------- .nv.info.triton_per_fused__softmax_4 --------------------------
	.section	.nv.info.triton_per_fused__softmax_4,"",@"SHT_CUDA_INFO"
	.sectionflags	@""
	.align	4


	//----- nvinfo : EIATTR_CUDA_API_VERSION
	.align		4
        /*0000*/ 	.byte	0x04, 0x37
        /*0002*/ 	.short	(.L_9 - .L_8)
.L_8:
        /*0004*/ 	.word	0x0000007c


	//----- nvinfo : EIATTR_KPARAM_INFO
	.align		4
.L_9:
        /*0008*/ 	.byte	0x04, 0x17
        /*000a*/ 	.short	(.L_11 - .L_10)
.L_10:
        /*000c*/ 	.word	0x00000000
        /*0010*/ 	.short	0x0002
        /*0012*/ 	.short	0x000c
        /*0014*/ 	.byte	0x00, 0xf0, 0x11, 0x00


	//----- nvinfo : EIATTR_KPARAM_INFO
	.align		4
.L_11:
        /*0018*/ 	.byte	0x04, 0x17
        /*001a*/ 	.short	(.L_13 - .L_12)
.L_12:
        /*001c*/ 	.word	0x00000000
        /*0020*/ 	.short	0x0001
        /*0022*/ 	.short	0x0008
        /*0024*/ 	.byte	0x00, 0xf0, 0x11, 0x00


	//----- nvinfo : EIATTR_KPARAM_INFO
	.align		4
.L_13:
        /*0028*/ 	.byte	0x04, 0x17
        /*002a*/ 	.short	(.L_15 - .L_14)
.L_14:
        /*002c*/ 	.word	0x00000000
        /*0030*/ 	.short	0x0000
        /*0032*/ 	.short	0x0000
        /*0034*/ 	.byte	0x00, 0xf4, 0x21, 0x00


	//----- nvinfo : EIATTR_SPARSE_MMA_MASK
	.align		4
.L_15:
        /*0038*/ 	.byte	0x03, 0x50
        /*003a*/ 	.short	0x0000


	//----- nvinfo : EIATTR_MAXREG_COUNT
	.align		4
        /*003c*/ 	.byte	0x03, 0x1b
        /*003e*/ 	.short	0x00ff


	//----- nvinfo : EIATTR_COOP_GROUP_MASK_REGIDS
	.align		4
        /*0040*/ 	.byte	0x04, 0x29
        /*0042*/ 	.short	(.L_17 - .L_16)


	//   ....[0]....
.L_16:
        /*0044*/ 	.word	0xffffffff


	//   ....[1]....
        /*0048*/ 	.word	0xffffffff


	//   ....[2]....
        /*004c*/ 	.word	0xffffffff


	//   ....[3]....
        /*0050*/ 	.word	0xffffffff


	//   ....[4]....
        /*0054*/ 	.word	0xffffffff


	//   ....[5]....
        /*0058*/ 	.word	0xffffffff


	//   ....[6]....
        /*005c*/ 	.word	0xffffffff


	//   ....[7]....
        /*0060*/ 	.word	0xffffffff


	//----- nvinfo : EIATTR_COOP_GROUP_INSTR_OFFSETS
	.align		4
.L_17:
        /*0064*/ 	.byte	0x04, 0x28
        /*0066*/ 	.short	(.L_19 - .L_18)


	//   ....[0]....
.L_18:
        /*0068*/ 	.word	0x00000360


	//   ....[1]....
        /*006c*/ 	.word	0x000003d0


	//   ....[2]....
        /*0070*/ 	.word	0x00000400


	//   ....[3]....
        /*0074*/ 	.word	0x00000450


	//   ....[4]....
        /*0078*/ 	.word	0x000007c0


	//   ....[5]....
        /*007c*/ 	.word	0x00000840


	//   ....[6]....
        /*0080*/ 	.word	0x00000850


	//   ....[7]....
        /*0084*/ 	.word	0x00000880


	//----- nvinfo : EIATTR_EXIT_INSTR_OFFSETS
	.align		4
.L_19:
        /*0088*/ 	.byte	0x04, 0x1c
        /*008a*/ 	.short	(.L_21 - .L_20)


	//   ....[0]....
.L_20:
        /*008c*/ 	.word	0x00000ad0


	//   ....[1]....
        /*0090*/ 	.word	0x00000af0


	//----- nvinfo : EIATTR_REQNTID
	.align		4
.L_21:
        /*0094*/ 	.byte	0x04, 0x10
        /*0096*/ 	.short	(.L_23 - .L_22)
.L_22:
        /*0098*/ 	.word	0x00000100
        /*009c*/ 	.word	0x00000001
        /*00a0*/ 	.word	0x00000001


	//----- nvinfo : EIATTR_CBANK_PARAM_SIZE
	.align		4
.L_23:
        /*00a4*/ 	.byte	0x03, 0x19
        /*00a6*/ 	.short	0x0010


	//----- nvinfo : EIATTR_PARAM_CBANK
	.align		4
        /*00a8*/ 	.byte	0x04, 0x0a
        /*00aa*/ 	.short	(.L_25 - .L_24)
	.align		4
.L_24:
        /*00ac*/ 	.word	index@(.nv.constant0.triton_per_fused__softmax_4)
        /*00b0*/ 	.short	0x0210
        /*00b2*/ 	.short	0x0010


	//----- nvinfo : EIATTR_SW_WAR
	.align		4
.L_25:
        /*00b4*/ 	.byte	0x04, 0x36
        /*00b6*/ 	.short	(.L_27 - .L_26)
.L_26:
        /*00b8*/ 	.word	0x00000008
.L_27:


//--------------------- .nv.callgraph             --------------------------
	.section	.nv.callgraph,"",@"SHT_CUDA_CALLGRAPH"
	.align	4
	.sectionentsize	8
	.align		4
        /*0000*/ 	.word	0x00000000
	.align		4
        /*0004*/ 	.word	0xffffffff
	.align		4
        /*0008*/ 	.word	0x00000000
	.align		4
        /*000c*/ 	.word	0xfffffffe
	.align		4
        /*0010*/ 	.word	0x00000000
	.align		4
        /*0014*/ 	.word	0xfffffffd
	.align		4
        /*0018*/ 	.word	0x00000000
	.align		4
        /*001c*/ 	.word	0xfffffffc


//--------------------- .text.triton_per_fused__softmax_4 --------------------------
	.section	.text.triton_per_fused__softmax_4,"ax",@progbits
	.align	128
        .global         triton_per_fused__softmax_4
        .type           triton_per_fused__softmax_4,@function
        .size           triton_per_fused__softmax_4,(.L_x_1 - triton_per_fused__softmax_4)
        .other          triton_per_fused__softmax_4,@"STO_CUDA_ENTRY STV_DEFAULT"
triton_per_fused__softmax_4:
.text.triton_per_fused__softmax_4:
[----:B------:R-:W0:Y:S02]  /*0000*/  LDC R1, c[0x0][0x28] ;  /* 0x00000a00ff017b82 */ /* 0x000e240000000800 */
[----:B------:R-:W1:Y:S01]  /*0010*/  S2R R4, SR_TID.X ;  /* 0x0000000000047919 */ /* 0x000e620000002100 */
[----:B------:R-:W2:Y:S01]  /*0020*/  S2UR UR4, SR_CTAID.X ;  /* 0x00000000000479c3 */ /* 0x000ea20000002500 */
[----:B------:R-:W-:Y:S02]  /*0030*/  CS2R R8, SRZ ;  /* 0x0000000000087805 */ /* 0x000fe4000001ff00 */
[----:B------:R-:W-:-:S05]  /*0040*/  CS2R R10, SRZ ;  /* 0x00000000000a7805 */ /* 0x000fca000001ff00 */
[----:B------:R-:W3:Y:S01]  /*0050*/  LDC.64 R2, c[0x0][0x210] ;  /* 0x00008400ff027b82 */ /* 0x000ee20000000a00 */
[----:B--2---:R-:W-:Y:S01]  /*0060*/  USHF.L.U32 UR4, UR4, 0x7, URZ ;  /* 0x0000000704047899 */ /* 0x004fe2000800063f */
[----:B-1----:R-:W-:Y:S02]  /*0070*/  SHF.R.U32.HI R0, RZ, 0x2, R4 ;  /* 0x00000002ff007819 */ /* 0x002fe40000011604 */
[----:B------:R-:W-:Y:S02]  /*0080*/  SHF.L.U32 R4, R4, 0x2, RZ ;  /* 0x0000000204047819 */ /* 0x000fe400000006ff */
[----:B------:R-:W-:Y:S02]  /*0090*/  SGXT.U32 R0, R0, 0x6 ;  /* 0x000000060000781a */ /* 0x000fe40000000000 */
[----:B------:R-:W-:Y:S02]  /*00a0*/  LOP3.LUT R5, R4, 0xc, RZ, 0xc0, !PT ;  /* 0x0000000c04057812 */ /* 0x000fe400078ec0ff */
[----:B------:R-:W-:Y:S01]  /*00b0*/  LOP3.LUT R0, R0, UR4, RZ, 0xfc, !PT ;  /* 0x0000000400007c12 */ /* 0x000fe2000f8efcff */
[----:B------:R-:W-:-:S03]  /*00c0*/  ULDC.64 UR4, c[0x0][0x208] ;  /* 0x0000820000047ab9 */ /* 0x000fc60000000a00 */
[C---:B------:R-:W-:Y:S02]  /*00d0*/  ISETP.GE.AND P1, PT, R0.reuse, 0x100, PT ;  /* 0x000001000000780c */ /* 0x040fe40003f26270 */
[----:B------:R-:W-:-:S05]  /*00e0*/  LEA R13, R0, R5, 0x4 ;  /* 0x00000005000d7211 */ /* 0x000fca00078e20ff */
[----:B---3--:R-:W-:-:S06]  /*00f0*/  IMAD.WIDE R12, R13, 0x4, R2 ;  /* 0x000000040d0c7825 */ /* 0x008fcc00078e0202 */
[----:B------:R-:W2:Y:S01]  /*0100*/  @!P1 LDG.E.128 R8, desc[UR4][R12.64] ;  /* 0x000000040c089981 */ /* 0x000ea2000c1e1d00 */
[----:B------:R-:W-:Y:S02]  /*0110*/  LOP3.LUT R0, R0, 0x40, RZ, 0xfc, !PT ;  /* 0x0000004000007812 */ /* 0x000fe400078efcff */
[----:B------:R-:W-:Y:S02]  /*0120*/  CS2R R6, SRZ ;  /* 0x0000000000067805 */ /* 0x000fe4000001ff00 */
[C---:B------:R-:W-:Y:S02]  /*0130*/  ISETP.GE.AND P0, PT, R0.reuse, 0x100, PT ;  /* 0x000001000000780c */ /* 0x040fe40003f06270 */
[----:B------:R-:W-:-:S05]  /*0140*/  LEA R5, R0, R5, 0x4 ;  /* 0x0000000500057211 */ /* 0x000fca00078e20ff */
[----:B------:R-:W-:Y:S01]  /*0150*/  IMAD.WIDE R2, R5, 0x4, R2 ;  /* 0x0000000405027825 */ /* 0x000fe200078e0202 */
[----:B------:R-:W-:-:S06]  /*0160*/  CS2R R4, SRZ ;  /* 0x0000000000047805 */ /* 0x000fcc000001ff00 */
[----:B------:R-:W3:Y:S01]  /*0170*/  @!P0 LDG.E.128 R4, desc[UR4][R2.64] ;  /* 0x0000000402048981 */ /* 0x000ee2000c1e1d00 */
[----:B--2---:R-:W-:Y:S02]  /*0180*/  SEL R9, R9, RZ, !P1 ;  /* 0x000000ff09097207 */ /* 0x004fe40004800000 */
[----:B------:R-:W-:Y:S02]  /*0190*/  SEL R15, R8, RZ, !P1 ;  /* 0x000000ff080f7207 */ /* 0x000fe40004800000 */
[----:B------:R-:W-:Y:S02]  /*01a0*/  FSEL R19, R9, -INF , !P1 ;  /* 0xff80000009137808 */ /* 0x000fe40004800000 */
[----:B------:R-:W-:Y:S02]  /*01b0*/  FSEL R0, R15, -INF , !P1 ;  /* 0xff8000000f007808 */ /* 0x000fe40004800000 */
[----:B------:R-:W-:Y:S02]  /*01c0*/  SEL R17, R10, RZ, !P1 ;  /* 0x000000ff0a117207 */ /* 0x000fe40004800000 */
[----:B------:R-:W-:-:S02]  /*01d0*/  FSETP.GT.AND P2, PT, R0, R19, PT ;  /* 0x000000130000720b */ /* 0x000fc40003f44000 */
[----:B------:R-:W-:Y:S02]  /*01e0*/  FSETP.NAN.AND P3, PT, R0, R0, PT ;  /* 0x000000000000720b */ /* 0x000fe40003f68000 */
[----:B------:R-:W-:Y:S02]  /*01f0*/  FSEL R23, R17, -INF , !P1 ;  /* 0xff80000011177808 */ /* 0x000fe40004800000 */
[----:B------:R-:W-:Y:S02]  /*0200*/  SEL R21, R11, RZ, !P1 ;  /* 0x000000ff0b157207 */ /* 0x000fe40004800000 */
[----:B---3--:R-:W-:Y:S02]  /*0210*/  SEL R5, R5, RZ, !P0 ;  /* 0x000000ff05057207 */ /* 0x008fe40004000000 */
[----:B------:R-:W-:-:S03]  /*0220*/  FSEL R25, R21, -INF , !P1 ;  /* 0xff80000015197808 */ /* 0x000fc60004800000 */
[----:B------:R-:W-:Y:S02]  /*0230*/  @!P2 FSEL R0, R0, R19, P3 ;  /* 0x000000130000a208 */ /* 0x000fe40001800000 */
[----:B------:R-:W-:Y:S02]  /*0240*/  SEL R19, R4, RZ, !P0 ;  /* 0x000000ff04137207 */ /* 0x000fe40004000000 */
[C---:B------:R-:W-:Y:S02]  /*0250*/  FSETP.GT.AND P2, PT, R0.reuse, R23, PT ;  /* 0x000000170000720b */ /* 0x040fe40003f44000 */
[----:B------:R-:W-:Y:S02]  /*0260*/  FSEL R4, R19, -INF , !P0 ;  /* 0xff80000013047808 */ /* 0x000fe40004000000 */
[----:B------:R-:W-:Y:S02]  /*0270*/  FSEL R27, R5, -INF , !P0 ;  /* 0xff800000051b7808 */ /* 0x000fe40004000000 */
[----:B------:R-:W-:-:S02]  /*0280*/  FSETP.NAN.AND P3, PT, R0, R0, PT ;  /* 0x000000000000720b */ /* 0x000fc40003f68000 */
[----:B------:R-:W-:Y:S02]  /*0290*/  FSETP.GT.AND P4, PT, R4, R27, PT ;  /* 0x0000001b0400720b */ /* 0x000fe40003f84000 */
[----:B------:R-:W-:Y:S02]  /*02a0*/  SEL R11, R6, RZ, !P0 ;  /* 0x000000ff060b7207 */ /* 0x000fe40004000000 */
[----:B------:R-:W-:Y:S02]  /*02b0*/  SEL R7, R7, RZ, !P0 ;  /* 0x000000ff07077207 */ /* 0x000fe40004000000 */
[----:B------:R-:W-:Y:S02]  /*02c0*/  @!P2 FSEL R0, R0, R23, P3 ;  /* 0x000000170000a208 */ /* 0x000fe40001800000 */
[----:B------:R-:W-:Y:S02]  /*02d0*/  FSETP.NAN.AND P3, PT, R4, R4, PT ;  /* 0x000000040400720b */ /* 0x000fe40003f68000 */
[----:B------:R-:W-:-:S02]  /*02e0*/  FSETP.GT.AND P2, PT, R0, R25, PT ;  /* 0x000000190000720b */ /* 0x000fc40003f44000 */
[----:B------:R-:W-:Y:S02]  /*02f0*/  FSEL R23, R11, -INF , !P0 ;  /* 0xff8000000b177808 */ /* 0x000fe40004000000 */
[----:B------:R-:W-:Y:S02]  /*0300*/  @!P4 FSEL R4, R4, R27, P3 ;  /* 0x0000001b0404c208 */ /* 0x000fe40001800000 */
[----:B------:R-:W-:Y:S02]  /*0310*/  FSETP.NAN.AND P3, PT, R0, R0, PT ;  /* 0x000000000000720b */ /* 0x000fe40003f68000 */
[----:B------:R-:W-:-:S05]  /*0320*/  FSETP.GT.AND P4, PT, R4, R23, PT ;  /* 0x000000170400720b */ /* 0x000fca0003f84000 */
[----:B------:R-:W-:Y:S02]  /*0330*/  @!P2 FSEL R0, R0, R25, P3 ;  /* 0x000000190000a208 */ /* 0x000fe40001800000 */
[C---:B------:R-:W-:Y:S02]  /*0340*/  FSETP.NAN.AND P2, PT, R4.reuse, R4, PT ;  /* 0x000000040400720b */ /* 0x040fe40003f48000 */
[----:B------:R-:W-:Y:S01]  /*0350*/  FSEL R25, R7, -INF , !P0 ;  /* 0xff80000007197808 */ /* 0x000fe20004000000 */
[----:B------:R-:W1:Y:S03]  /*0360*/  SHFL.BFLY PT, R27, R0, 0x2, 0x1f ;  /* 0x0c401f00001b7f89 */ /* 0x000e6600000e0000 */
[----:B------:R-:W-:-:S04]  /*0370*/  @!P4 FSEL R4, R4, R23, P2 ;  /* 0x000000170404c208 */ /* 0x000fc80001000000 */
[C---:B------:R-:W-:Y:S02]  /*0380*/  FSETP.GT.AND P2, PT, R4.reuse, R25, PT ;  /* 0x000000190400720b */ /* 0x040fe40003f44000 */
[----:B------:R-:W-:-:S11]  /*0390*/  FSETP.NAN.AND P3, PT, R4, R4, PT ;  /* 0x000000040400720b */ /* 0x000fd60003f68000 */
[----:B------:R-:W-:Y:S02]  /*03a0*/  @!P2 FSEL R4, R4, R25, P3 ;  /* 0x000000190404a208 */ /* 0x000fe40001800000 */
[C---:B------:R-:W-:Y:S02]  /*03b0*/  FSETP.NAN.AND P3, PT, R0.reuse, R0, PT ;  /* 0x000000000000720b */ /* 0x040fe40003f68000 */
[----:B-1----:R-:W-:Y:S01]  /*03c0*/  FSETP.GT.AND P2, PT, R0, R27, PT ;  /* 0x0000001b0000720b */ /* 0x002fe20003f44000 */
[----:B------:R-:W1:-:S12]  /*03d0*/  SHFL.BFLY PT, R25, R4, 0x2, 0x1f ;  /* 0x0c401f0004197f89 */ /* 0x000e5800000e0000 */
[----:B------:R-:W-:Y:S02]  /*03e0*/  @!P2 FSEL R0, R0, R27, P3 ;  /* 0x0000001b0000a208 */ /* 0x000fe40001800000 */
[----:B------:R-:W-:-:S03]  /*03f0*/  FSETP.NAN.AND P3, PT, R4, R4, PT ;  /* 0x000000040400720b */ /* 0x000fc60003f68000 */
[----:B------:R-:W2:Y:S01]  /*0400*/  SHFL.BFLY PT, R23, R0, 0x1, 0x1f ;  /* 0x0c201f0000177f89 */ /* 0x000ea200000e0000 */
[----:B-1----:R-:W-:-:S13]  /*0410*/  FSETP.GT.AND P2, PT, R4, R25, PT ;  /* 0x000000190400720b */ /* 0x002fda0003f44000 */
[----:B------:R-:W-:Y:S02]  /*0420*/  @!P2 FSEL R4, R4, R25, P3 ;  /* 0x000000190404a208 */ /* 0x000fe40001800000 */
[C---:B------:R-:W-:Y:S02]  /*0430*/  FSETP.NAN.AND P3, PT, R0.reuse, R0, PT ;  /* 0x000000000000720b */ /* 0x040fe40003f68000 */
[----:B--2---:R-:W-:Y:S01]  /*0440*/  FSETP.GT.AND P2, PT, R0, R23, PT ;  /* 0x000000170000720b */ /* 0x004fe20003f44000 */
[----:B------:R-:W1:Y:S01]  /*0450*/  SHFL.BFLY PT, R25, R4, 0x1, 0x1f ;  /* 0x0c201f0004197f89 */ /* 0x000e6200000e0000 */
[----:B------:R-:W-:-:S11]  /*0460*/  FSETP.NAN.AND P5, PT, R4, R4, PT ;  /* 0x000000040400720b */ /* 0x000fd60003fa8000 */
[----:B------:R-:W-:-:S05]  /*0470*/  @!P2 FSEL R0, R0, R23, P3 ;  /* 0x000000170000a208 */ /* 0x000fca0001800000 */
[--C-:B------:R-:W-:Y:S01]  /*0480*/  FADD R15, R15, -R0.reuse ;  /* 0x800000000f0f7221 */ /* 0x100fe20000000000 */
[--C-:B------:R-:W-:Y:S01]  /*0490*/  FADD R9, R9, -R0.reuse ;  /* 0x8000000009097221 */ /* 0x100fe20000000000 */
[--C-:B------:R-:W-:Y:S01]  /*04a0*/  FADD R17, R17, -R0.reuse ;  /* 0x8000000011117221 */ /* 0x100fe20000000000 */
[----:B------:R-:W-:Y:S01]  /*04b0*/  FADD R21, R21, -R0 ;  /* 0x8000000015157221 */ /* 0x000fe20000000000 */
[----:B------:R-:W-:Y:S01]  /*04c0*/  FMUL R15, R15, 1.4426950216293334961 ;  /* 0x3fb8aa3b0f0f7820 */ /* 0x000fe20000400000 */
[----:B------:R-:W-:Y:S01]  /*04d0*/  FMUL R9, R9, 1.4426950216293334961 ;  /* 0x3fb8aa3b09097820 */ /* 0x000fe20000400000 */
[----:B------:R-:W-:Y:S01]  /*04e0*/  FMUL R6, R17, 1.4426950216293334961 ;  /* 0x3fb8aa3b11067820 */ /* 0x000fe20000400000 */
[----:B-1----:R-:W-:Y:S01]  /*04f0*/  FSETP.GT.AND P4, PT, R4, R25, PT ;  /* 0x000000190400720b */ /* 0x002fe20003f84000 */
[----:B------:R-:W-:Y:S01]  /*0500*/  FMUL R21, R21, 1.4426950216293334961 ;  /* 0x3fb8aa3b15157820 */ /* 0x000fe20000400000 */
[----:B------:R-:W-:Y:S02]  /*0510*/  FSETP.GEU.AND P6, PT, R15, -126, PT ;  /* 0xc2fc00000f00780b */ /* 0x000fe40003fce000 */
[----:B------:R-:W-:-:S02]  /*0520*/  FSETP.GEU.AND P2, PT, R9, -126, PT ;  /* 0xc2fc00000900780b */ /* 0x000fc40003f4e000 */
[----:B------:R-:W-:-:S07]  /*0530*/  FSETP.GEU.AND P3, PT, R6, -126, PT ;  /* 0xc2fc00000600780b */ /* 0x000fce0003f6e000 */
[----:B------:R-:W-:Y:S02]  /*0540*/  @!P4 FSEL R4, R4, R25, P5 ;  /* 0x000000190404c208 */ /* 0x000fe40002800000 */
[----:B------:R-:W-:Y:S01]  /*0550*/  @!P6 FMUL R15, R15, 0.5 ;  /* 0x3f0000000f0fe820 */ /* 0x000fe20000400000 */
[----:B------:R-:W-:Y:S01]  /*0560*/  FSETP.GEU.AND P4, PT, R21, -126, PT ;  /* 0xc2fc00001500780b */ /* 0x000fe20003f8e000 */
[----:B------:R-:W-:Y:S01]  /*0570*/  @!P2 FMUL R9, R9, 0.5 ;  /* 0x3f0000000909a820 */ /* 0x000fe20000400000 */
[--C-:B------:R-:W-:Y:S01]  /*0580*/  FADD R19, R19, -R4.reuse ;  /* 0x8000000413137221 */ /* 0x100fe20000000000 */
[----:B------:R1:W2:Y:S01]  /*0590*/  MUFU.EX2 R0, R15 ;  /* 0x0000000f00007308 */ /* 0x0002a20000000800 */
[----:B------:R-:W-:Y:S01]  /*05a0*/  @!P3 FMUL R6, R6, 0.5 ;  /* 0x3f0000000606b820 */ /* 0x000fe20000400000 */
[--C-:B------:R-:W-:Y:S01]  /*05b0*/  FADD R5, R5, -R4.reuse ;  /* 0x8000000405057221 */ /* 0x100fe20000000000 */
[----:B------:R-:W-:Y:S01]  /*05c0*/  FMUL R8, R19, 1.4426950216293334961 ;  /* 0x3fb8aa3b13087820 */ /* 0x000fe20000400000 */
[--C-:B------:R-:W-:Y:S01]  /*05d0*/  FADD R11, R11, -R4.reuse ;  /* 0x800000040b0b7221 */ /* 0x100fe20000000000 */
[----:B------:R-:W-:Y:S01]  /*05e0*/  FADD R4, R7, -R4 ;  /* 0x8000000407047221 */ /* 0x000fe20000000000 */
[----:B------:R-:W-:-:S02]  /*05f0*/  FMUL R5, R5, 1.4426950216293334961 ;  /* 0x3fb8aa3b05057820 */ /* 0x000fc40000400000 */
[----:B------:R-:W3:Y:S01]  /*0600*/  MUFU.EX2 R9, R9 ;  /* 0x0000000900097308 */ /* 0x000ee20000000800 */
[----:B------:R-:W-:Y:S01]  /*0610*/  FSETP.GEU.AND P5, PT, R8, -126, PT ;  /* 0xc2fc00000800780b */ /* 0x000fe20003fae000 */
[----:B-1----:R-:W-:Y:S01]  /*0620*/  FMUL R15, R11, 1.4426950216293334961 ;  /* 0x3fb8aa3b0b0f7820 */ /* 0x002fe20000400000 */
[----:B------:R-:W-:Y:S01]  /*0630*/  FMUL R4, R4, 1.4426950216293334961 ;  /* 0x3fb8aa3b04047820 */ /* 0x000fe20000400000 */
[----:B------:R-:W-:Y:S01]  /*0640*/  @!P4 FMUL R21, R21, 0.5 ;  /* 0x3f0000001515c820 */ /* 0x000fe20000400000 */
[----:B--2---:R-:W-:-:S03]  /*0650*/  @!P6 FMUL R0, R0, R0 ;  /* 0x000000000000e220 */ /* 0x004fc60000400000 */
[----:B------:R-:W1:Y:S01]  /*0660*/  MUFU.EX2 R6, R6 ;  /* 0x0000000600067308 */ /* 0x000e620000000800 */
[----:B------:R-:W-:-:S05]  /*0670*/  FSETP.GEU.AND P6, PT, R5, -126, PT ;  /* 0xc2fc00000500780b */ /* 0x000fca0003fce000 */
[----:B------:R-:W-:Y:S01]  /*0680*/  @!P5 FMUL R8, R8, 0.5 ;  /* 0x3f0000000808d820 */ /* 0x000fe20000400000 */
[----:B---3--:R-:W-:Y:S01]  /*0690*/  @!P2 FMUL R9, R9, R9 ;  /* 0x000000090909a220 */ /* 0x008fe20000400000 */
[----:B------:R-:W-:Y:S01]  /*06a0*/  FSETP.GEU.AND P2, PT, R15, -126, PT ;  /* 0xc2fc00000f00780b */ /* 0x000fe20003f4e000 */
[----:B------:R-:W2:Y:S02]  /*06b0*/  MUFU.EX2 R7, R21 ;  /* 0x0000001500077308 */ /* 0x000ea40000000800 */
[----:B------:R-:W-:-:S03]  /*06c0*/  FADD R17, R0, R9 ;  /* 0x0000000900117221 */ /* 0x000fc60000000000 */
[----:B------:R-:W-:Y:S01]  /*06d0*/  @!P6 FMUL R5, R5, 0.5 ;  /* 0x3f0000000505e820 */ /* 0x000fe20000400000 */
[----:B-1----:R-:W-:Y:S01]  /*06e0*/  @!P3 FMUL R6, R6, R6 ;  /* 0x000000060606b220 */ /* 0x002fe20000400000 */
[----:B------:R-:W-:Y:S01]  /*06f0*/  FSETP.GEU.AND P3, PT, R4, -126, PT ;  /* 0xc2fc00000400780b */ /* 0x000fe20003f6e000 */
[----:B------:R-:W1:Y:S02]  /*0700*/  MUFU.EX2 R8, R8 ;  /* 0x0000000800087308 */ /* 0x000e640000000800 */
[----:B------:R-:W-:Y:S02]  /*0710*/  FADD R16, R6, R17 ;  /* 0x0000001106107221 */ /* 0x000fe40000000000 */
[----:B------:R-:W-:Y:S01]  /*0720*/  @!P2 FMUL R15, R15, 0.5 ;  /* 0x3f0000000f0fa820 */ /* 0x000fe20000400000 */
[----:B--2---:R-:W-:-:S03]  /*0730*/  @!P4 FMUL R7, R7, R7 ;  /* 0x000000070707c220 */ /* 0x004fc60000400000 */
[----:B------:R-:W2:Y:S01]  /*0740*/  MUFU.EX2 R11, R5 ;  /* 0x00000005000b7308 */ /* 0x000ea20000000800 */
[----:B------:R-:W-:-:S03]  /*0750*/  FADD R16, R7, R16 ;  /* 0x0000001007107221 */ /* 0x000fc60000000000 */
[----:B------:R-:W-:Y:S01]  /*0760*/  @!P3 FMUL R4, R4, 0.5 ;  /* 0x3f0000000404b820 */ /* 0x000fe20000400000 */
[----:B-1----:R-:W-:-:S03]  /*0770*/  @!P5 FMUL R8, R8, R8 ;  /* 0x000000080808d220 */ /* 0x002fc60000400000 */
[----:B------:R1:W3:Y:S01]  /*0780*/  MUFU.EX2 R10, R15 ;  /* 0x0000000f000a7308 */ /* 0x0002e20000000800 */
[----:B------:R-:W-:Y:S01]  /*0790*/  FSEL R16, R16, RZ, !P1 ;  /* 0x000000ff10107208 */ /* 0x000fe20004800000 */
[----:B--2---:R-:W-:-:S06]  /*07a0*/  @!P6 FMUL R11, R11, R11 ;  /* 0x0000000b0b0be220 */ /* 0x004fcc0000400000 */
[----:B------:R-:W2:Y:S01]  /*07b0*/  MUFU.EX2 R14, R4 ;  /* 0x00000004000e7308 */ /* 0x000ea20000000800 */
[----:B-1----:R-:W1:Y:S01]  /*07c0*/  SHFL.BFLY PT, R15, R16, 0x2, 0x1f ;  /* 0x0c401f00100f7f89 */ /* 0x002e6200000e0000 */
[----:B------:R-:W-:Y:S01]  /*07d0*/  FADD R5, R8, R11 ;  /* 0x0000000b08057221 */ /* 0x000fe20000000000 */
[----:B---3--:R-:W-:-:S04]  /*07e0*/  @!P2 FMUL R10, R10, R10 ;  /* 0x0000000a0a0aa220 */ /* 0x008fc80000400000 */
[----:B------:R-:W-:Y:S01]  /*07f0*/  FADD R5, R10, R5 ;  /* 0x000000050a057221 */ /* 0x000fe20000000000 */
[----:B--2---:R-:W-:-:S04]  /*0800*/  @!P3 FMUL R14, R14, R14 ;  /* 0x0000000e0e0eb220 */ /* 0x004fc80000400000 */
[----:B------:R-:W-:-:S05]  /*0810*/  FADD R5, R14, R5 ;  /* 0x000000050e057221 */ /* 0x000fca0000000000 */
[----:B------:R-:W-:Y:S01]  /*0820*/  FSEL R5, R5, RZ, !P0 ;  /* 0x000000ff05057208 */ /* 0x000fe20004000000 */
[----:B-1----:R-:W-:-:S04]  /*0830*/  FADD R15, R16, R15 ;  /* 0x0000000f100f7221 */ /* 0x002fc80000000000 */
[----:B------:R-:W1:Y:S04]  /*0840*/  SHFL.BFLY PT, R18, R5, 0x2, 0x1f ;  /* 0x0c401f0005127f89 */ /* 0x000e6800000e0000 */
[----:B------:R-:W2:Y:S01]  /*0850*/  SHFL.BFLY PT, R4, R15, 0x1, 0x1f ;  /* 0x0c201f000f047f89 */ /* 0x000ea200000e0000 */
[----:B-1----:R-:W-:Y:S01]  /*0860*/  FADD R18, R5, R18 ;  /* 0x0000001205127221 */ /* 0x002fe20000000000 */
[----:B--2---:R-:W-:-:S04]  /*0870*/  FADD R4, R15, R4 ;  /* 0x000000040f047221 */ /* 0x004fc80000000000 */
[----:B------:R-:W1:Y:S01]  /*0880*/  SHFL.BFLY PT, R17, R18, 0x1, 0x1f ;  /* 0x0c201f0012117f89 */ /* 0x000e6200000e0000 */
[C---:B------:R-:W-:Y:S02]  /*0890*/  FSETP.GT.AND P2, PT, |R4|.reuse, 8.50705917302346158658e+37, PT ;  /* 0x7e8000000400780b */ /* 0x040fe40003f44200 */
[----:B------:R-:W-:-:S11]  /*08a0*/  FSETP.GEU.AND P4, PT, |R4|, 1.175494350822287508e-38, PT ;  /* 0x008000000400780b */ /* 0x000fd60003f8e200 */
[----:B------:R-:W-:Y:S01]  /*08b0*/  @P2 FMUL R4, R4, 0.25 ;  /* 0x3e80000004042820 */ /* 0x000fe20000400000 */
[----:B------:R-:W-:Y:S01]  /*08c0*/  @P2 FMUL R0, R0, 0.25 ;  /* 0x3e80000000002820 */ /* 0x000fe20000400000 */
[----:B------:R-:W-:Y:S01]  /*08d0*/  @P2 FMUL R9, R9, 0.25 ;  /* 0x3e80000009092820 */ /* 0x000fe20000400000 */
[----:B------:R-:W-:Y:S01]  /*08e0*/  @P2 FMUL R6, R6, 0.25 ;  /* 0x3e80000006062820 */ /* 0x000fe20000400000 */
[----:B------:R-:W-:Y:S01]  /*08f0*/  @!P4 FMUL R4, R4, 16777216 ;  /* 0x4b8000000404c820 */ /* 0x000fe20000400000 */
[----:B------:R-:W-:Y:S01]  /*0900*/  @P2 FMUL R7, R7, 0.25 ;  /* 0x3e80000007072820 */ /* 0x000fe20000400000 */
[----:B------:R-:W-:Y:S01]  /*0910*/  @!P4 FMUL R0, R0, 16777216 ;  /* 0x4b8000000000c820 */ /* 0x000fe20000400000 */
[----:B-1----:R-:W-:Y:S01]  /*0920*/  FADD R17, R18, R17 ;  /* 0x0000001112117221 */ /* 0x002fe20000000000 */
[----:B------:R-:W1:Y:S01]  /*0930*/  MUFU.RCP R15, R4 ;  /* 0x00000004000f7308 */ /* 0x000e620000001000 */
[----:B------:R-:W-:Y:S01]  /*0940*/  @!P4 FMUL R9, R9, 16777216 ;  /* 0x4b8000000909c820 */ /* 0x000fe20000400000 */
[----:B------:R-:W-:Y:S01]  /*0950*/  @!P4 FMUL R6, R6, 16777216 ;  /* 0x4b8000000606c820 */ /* 0x000fe20000400000 */
[----:B------:R-:W-:Y:S01]  /*0960*/  @!P4 FMUL R7, R7, 16777216 ;  /* 0x4b8000000707c820 */ /* 0x000fe20000400000 */
[----:B------:R-:W-:-:S02]  /*0970*/  FSETP.GT.AND P3, PT, |R17|, 8.50705917302346158658e+37, PT ;  /* 0x7e8000001100780b */ /* 0x000fc40003f64200 */
[----:B------:R-:W-:Y:S01]  /*0980*/  FSETP.GEU.AND P5, PT, |R17|, 1.175494350822287508e-38, PT ;  /* 0x008000001100780b */ /* 0x000fe20003fae200 */
[C---:B-1----:R-:W-:Y:S01]  /*0990*/  FMUL R4, R15.reuse, R0 ;  /* 0x000000000f047220 */ /* 0x042fe20000400000 */
[----:B------:R-:W-:-:S09]  /*09a0*/  FMUL R5, R15, R9 ;  /* 0x000000090f057220 */ /* 0x000fd20000400000 */
[----:B------:R-:W-:Y:S01]  /*09b0*/  @P3 FMUL R17, R17, 0.25 ;  /* 0x3e80000011113820 */ /* 0x000fe20000400000 */
[----:B------:R-:W-:Y:S01]  /*09c0*/  @P3 FMUL R11, R11, 0.25 ;  /* 0x3e8000000b0b3820 */ /* 0x000fe20000400000 */
[C---:B------:R-:W-:Y:S01]  /*09d0*/  FMUL R6, R15.reuse, R6 ;  /* 0x000000060f067220 */ /* 0x040fe20000400000 */
[----:B------:R-:W-:Y:S01]  /*09e0*/  FMUL R7, R15, R7 ;  /* 0x000000070f077220 */ /* 0x000fe20000400000 */
[----:B------:R-:W-:Y:S01]  /*09f0*/  @!P5 FMUL R17, R17, 16777216 ;  /* 0x4b8000001111d820 */ /* 0x000fe20000400000 */
[----:B------:R-:W-:Y:S01]  /*0a00*/  @P3 FMUL R8, R8, 0.25 ;  /* 0x3e80000008083820 */ /* 0x000fe20000400000 */
[----:B------:R-:W-:Y:S01]  /*0a10*/  @P3 FMUL R10, R10, 0.25 ;  /* 0x3e8000000a0a3820 */ /* 0x000fe20000400000 */
[----:B------:R-:W-:Y:S01]  /*0a20*/  @P3 FMUL R14, R14, 0.25 ;  /* 0x3e8000000e0e3820 */ /* 0x000fe20000400000 */
[----:B------:R-:W-:Y:S01]  /*0a30*/  @!P5 FMUL R11, R11, 16777216 ;  /* 0x4b8000000b0bd820 */ /* 0x000fe20000400000 */
[----:B------:R-:W-:Y:S01]  /*0a40*/  @!P5 FMUL R8, R8, 16777216 ;  /* 0x4b8000000808d820 */ /* 0x000fe20000400000 */
[----:B------:R-:W1:Y:S01]  /*0a50*/  MUFU.RCP R17, R17 ;  /* 0x0000001100117308 */ /* 0x000e620000001000 */
[----:B------:R-:W-:Y:S01]  /*0a60*/  @!P5 FMUL R10, R10, 16777216 ;  /* 0x4b8000000a0ad820 */ /* 0x000fe20000400000 */
[----:B------:R-:W-:Y:S01]  /*0a70*/  @!P5 FMUL R14, R14, 16777216 ;  /* 0x4b8000000e0ed820 */ /* 0x000fe20000400000 */
[----:B------:R2:W-:Y:S01]  /*0a80*/  @!P1 STG.E.128 desc[UR4][R12.64], R4 ;  /* 0x000000040c009986 */ /* 0x0005e2000c101d04 */
[C---:B-1----:R-:W-:Y:S01]  /*0a90*/  FMUL R9, R17.reuse, R11 ;  /* 0x0000000b11097220 */ /* 0x042fe20000400000 */
[C---:B------:R-:W-:Y:S01]  /*0aa0*/  FMUL R8, R17.reuse, R8 ;  /* 0x0000000811087220 */ /* 0x040fe20000400000 */
[C---:B------:R-:W-:Y:S01]  /*0ab0*/  FMUL R10, R17.reuse, R10 ;  /* 0x0000000a110a7220 */ /* 0x040fe20000400000 */
[----:B------:R-:W-:Y:S01]  /*0ac0*/  FMUL R11, R17, R14 ;  /* 0x0000000e110b7220 */ /* 0x000fe20000400000 */
[----:B------:R-:W-:Y:S06]  /*0ad0*/  @P0 EXIT ;  /* 0x000000000000094d */ /* 0x000fec0003800000 */
[----:B------:R-:W-:Y:S01]  /*0ae0*/  STG.E.128 desc[UR4][R2.64], R8 ;  /* 0x0000000802007986 */ /* 0x000fe2000c101d04 */
[----:B------:R-:W-:Y:S05]  /*0af0*/  EXIT ;  /* 0x000000000000794d */ /* 0x000fea0003800000 */
.L_x_0:
[----:B------:R-:W-:-:S00]  /*0b00*/  BRA `(.L_x_0) ;  /* 0xfffffffc00fc7947 */ /* 0x000fc0000383ffff */
[----:B------:R-:W-:-:S00]  /*0b10*/  NOP ;  /* 0x0000000000007918 */ /* 0x000fc00000000000 */
        /* <DEDUP_REMOVED lines=14> */
.L_x_1:


//--------------------- .nv.constant0.triton_per_fused__softmax_4 --------------------------
	.section	.nv.constant0.triton_per_fused__softmax_4,"a",@progbits
	.sectionflags	@""
	.align	4
.nv.constant0.triton_per_fused__softmax_4:
	.zero		544
